//
// Generated by NVIDIA NVVM Compiler
//
// Compiler Build ID: CL-36424714
// Cuda compilation tools, release 13.0, V13.0.88
// Based on NVVM 20.0.0
//

.version 9.0
.target sm_100
.address_size 64

	// .globl	_Z5saxpyifPfS_

.visible .entry _Z5saxpyifPfS_(
	.param .u32 _Z5saxpyifPfS__param_0,
	.param .f32 _Z5saxpyifPfS__param_1,
	.param .u64 .ptr .align 1 _Z5saxpyifPfS__param_2,
	.param .u64 .ptr .align 1 _Z5saxpyifPfS__param_3
)
{
	.reg .pred 	%p<10>;
	.reg .b32 	%r<27>;
	.reg .b32 	%f<2>;
	.reg .b64 	%rd<16>;

	ld.param.u32 	%r16, [_Z5saxpyifPfS__param_0];
	ld.param.u64 	%rd8, [_Z5saxpyifPfS__param_3];
	cvta.to.global.u64 	%rd1, %rd8;
	setp.lt.s32 	%p1, %r16, 1;
	@%p1 bra 	$L__BB0_13;
	mov.u32 	%r18, %tid.x;
	mov.u32 	%r19, %ntid.x;
	mov.u32 	%r20, %ctaid.x;
	mad.lo.s32 	%r21, %r20, %r19, %r18;
	cvt.rn.f32.s32 	%f1, %r21;
	and.b32  	%r1, %r16, 15;
	setp.lt.u32 	%p2, %r16, 16;
	mov.b32 	%r24, 0;
	@%p2 bra 	$L__BB0_4;
	and.b32  	%r24, %r16, 2147483632;
	neg.s32 	%r22, %r24;
	add.s64 	%rd14, %rd1, 32;
$L__BB0_3:
	.pragma "nounroll";
	st.global.f32 	[%rd14+-32], %f1;
	st.global.f32 	[%rd14+-28], %f1;
	st.global.f32 	[%rd14+-24], %f1;
	st.global.f32 	[%rd14+-20], %f1;
	st.global.f32 	[%rd14+-16], %f1;
	st.global.f32 	[%rd14+-12], %f1;
	st.global.f32 	[%rd14+-8], %f1;
	st.global.f32 	[%rd14+-4], %f1;
	st.global.f32 	[%rd14], %f1;
	st.global.f32 	[%rd14+4], %f1;
	st.global.f32 	[%rd14+8], %f1;
	st.global.f32 	[%rd14+12], %f1;
	st.global.f32 	[%rd14+16], %f1;
	st.global.f32 	[%rd14+20], %f1;
	st.global.f32 	[%rd14+24], %f1;
	st.global.f32 	[%rd14+28], %f1;
	add.s32 	%r22, %r22, 16;
	add.s64 	%rd14, %rd14, 64;
	setp.ne.s32 	%p3, %r22, 0;
	@%p3 bra 	$L__BB0_3;
$L__BB0_4:
	setp.eq.s32 	%p4, %r1, 0;
	@%p4 bra 	$L__BB0_13;
	and.b32  	%r7, %r16, 7;
	setp.lt.u32 	%p5, %r1, 8;
	@%p5 bra 	$L__BB0_7;
	mul.wide.u32 	%rd9, %r24, 4;
	add.s64 	%rd10, %rd1, %rd9;
	st.global.f32 	[%rd10], %f1;
	st.global.f32 	[%rd10+4], %f1;
	st.global.f32 	[%rd10+8], %f1;
	st.global.f32 	[%rd10+12], %f1;
	st.global.f32 	[%rd10+16], %f1;
	st.global.f32 	[%rd10+20], %f1;
	st.global.f32 	[%rd10+24], %f1;
	st.global.f32 	[%rd10+28], %f1;
	add.s32 	%r24, %r24, 8;
$L__BB0_7:
	setp.eq.s32 	%p6, %r7, 0;
	@%p6 bra 	$L__BB0_13;
	and.b32  	%r10, %r16, 3;
	setp.lt.u32 	%p7, %r7, 4;
	@%p7 bra 	$L__BB0_10;
	mul.wide.u32 	%rd11, %r24, 4;
	add.s64 	%rd12, %rd1, %rd11;
	st.global.f32 	[%rd12], %f1;
	st.global.f32 	[%rd12+4], %f1;
	st.global.f32 	[%rd12+8], %f1;
	st.global.f32 	[%rd12+12], %f1;
	add.s32 	%r24, %r24, 4;
$L__BB0_10:
	setp.eq.s32 	%p8, %r10, 0;
	@%p8 bra 	$L__BB0_13;
	mul.wide.u32 	%rd13, %r24, 4;
	add.s64 	%rd15, %rd1, %rd13;
	neg.s32 	%r26, %r10;
$L__BB0_12:
	.pragma "nounroll";
	st.global.f32 	[%rd15], %f1;
	add.s64 	%rd15, %rd15, 4;
	add.s32 	%r26, %r26, 1;
	setp.ne.s32 	%p9, %r26, 0;
	@%p9 bra 	$L__BB0_12;
$L__BB0_13:
	ret;

}


// ===== COMPILED SASS (sm_100) =====

	.target	sm_100

	.elftype	@"ET_EXEC"


//--------------------- .note.nv.tkinfo           --------------------------
	.section	.note.nv.tkinfo,"",@"SHT_NOTE"
	.sectionflags	@"SHF_NOTE_NV_TKINFO"
	.tkinfo
        /*0018*/ 	.word	0x00000002
        /*0030*/ 	.string	""
        /*0030*/ 	.string	"ptxas"
        /*0030*/ 	.string	"Cuda compilation tools, release 13.0, V13.0.88"
        /*0030*/ 	.string	"Build cuda_13.0.r13.0/compiler.36424714_0"
        /*0030*/ 	.string	"-arch sm_100 -m 64 "



//--------------------- .note.nv.cuinfo           --------------------------
	.section	.note.nv.cuinfo,"",@"SHT_NOTE"
	.sectionflags	@"SHF_NOTE_NV_CUINFO"
        /*0018*/ 	.short	0x0002
        /*001a*/ 	.short	0x0064
        /*001c*/ 	.short	0x0082
	.zero		2


//--------------------- .nv.info                  --------------------------
	.section	.nv.info,"",@"SHT_CUDA_INFO"
	.align	4


	//----- nvinfo : EIATTR_REGCOUNT
	.align		4
        /*0000*/ 	.byte	0x04, 0x2f
        /*0002*/ 	.short	(.L_1 - .L_0)
	.align		4
.L_0:
        /*0004*/ 	.word	index@(_Z5saxpyifPfS_)
        /*0008*/ 	.word	0x0000000c


	//----- nvinfo : EIATTR_FRAME_SIZE
	.align		4
.L_1:
        /*000c*/ 	.byte	0x04, 0x11
        /*000e*/ 	.short	(.L_3 - .L_2)
	.align		4
.L_2:
        /*0010*/ 	.word	index@(_Z5saxpyifPfS_)
        /*0014*/ 	.word	0x00000000


	//----- nvinfo : EIATTR_MIN_STACK_SIZE
	.align		4
.L_3:
        /*0018*/ 	.byte	0x04, 0x12
        /*001a*/ 	.short	(.L_5 - .L_4)
	.align		4
.L_4:
        /*001c*/ 	.word	index@(_Z5saxpyifPfS_)
        /*0020*/ 	.word	0x00000000
.L_5:


//--------------------- .nv.compat                --------------------------
	.section	.nv.compat,"",@"SHT_CUDA_COMPAT_INFO"
	.align	4
        /*0000*/ 	.byte	0x02, 0x09, 0x00, 0x00, 0x02, 0x02, 0x01, 0x00, 0x02, 0x05, 0x05, 0x00, 0x03, 0x07, 0x01, 0x01
        /*0010*/ 	.byte	0x02, 0x03, 0x00, 0x00, 0x02, 0x06, 0x01, 0x00, 0x04, 0x0b, 0x08, 0x00, 0x09, 0x00, 0x00, 0x00
        /*0020*/ 	.byte	0x00, 0x00, 0x00, 0x00


//--------------------- .nv.info._Z5saxpyifPfS_   --------------------------
	.section	.nv.info._Z5saxpyifPfS_,"",@"SHT_CUDA_INFO"
	.sectionflags	@""
	.align	4


	//----- nvinfo : EIATTR_CUDA_API_VERSION
	.align		4
        /*0000*/ 	.byte	0x04, 0x37
        /*0002*/ 	.short	(.L_7 - .L_6)
.L_6:
        /*0004*/ 	.word	0x00000082


	//----- nvinfo : EIATTR_KPARAM_INFO
	.align		4
.L_7:
        /*0008*/ 	.byte	0x04, 0x17
        /*000a*/ 	.short	(.L_9 - .L_8)
.L_8:
        /*000c*/ 	.word	0x00000000
        /*0010*/ 	.short	0x0003
        /*0012*/ 	.short	0x0010
        /*0014*/ 	.byte	0x00, 0xf5, 0x21, 0x00


	//----- nvinfo : EIATTR_KPARAM_INFO
	.align		4
.L_9:
        /*0018*/ 	.byte	0x04, 0x17
        /*001a*/ 	.short	(.L_11 - .L_10)
.L_10:
        /*001c*/ 	.word	0x00000000
        /*0020*/ 	.short	0x0002
        /*0022*/ 	.short	0x0008
        /*0024*/ 	.byte	0x00, 0xf5, 0x21, 0x00


	//----- nvinfo : EIATTR_KPARAM_INFO
	.align		4
.L_11:
        /*0028*/ 	.byte	0x04, 0x17
        /*002a*/ 	.short	(.L_13 - .L_12)
.L_12:
        /*002c*/ 	.word	0x00000000
        /*0030*/ 	.short	0x0001
        /*0032*/ 	.short	0x0004
        /*0034*/ 	.byte	0x00, 0xf0, 0x11, 0x00


	//----- nvinfo : EIATTR_KPARAM_INFO
	.align		4
.L_13:
        /*0038*/ 	.byte	0x04, 0x17
        /*003a*/ 	.short	(.L_15 - .L_14)
.L_14:
        /*003c*/ 	.word	0x00000000
        /*0040*/ 	.short	0x0000
        /*0042*/ 	.short	0x0000
        /*0044*/ 	.byte	0x00, 0xf0, 0x11, 0x00


	//----- nvinfo : EIATTR_SPARSE_MMA_MASK
	.align		4
.L_15:
        /*0048*/ 	.byte	0x03, 0x50
        /*004a*/ 	.short	0x0000


	//----- nvinfo : EIATTR_MAXREG_COUNT
	.align		4
        /*004c*/ 	.byte	0x03, 0x1b
        /*004e*/ 	.short	0x00ff


	//----- nvinfo : EIATTR_MERCURY_ISA_VERSION
	.align		4
        /*0050*/ 	.byte	0x03, 0x5f
        /*0052*/ 	.short	0x0101


	//----- nvinfo : EIATTR_VRC_CTA_INIT_COUNT
	.align		4
        /*0054*/ 	.byte	0x02, 0x4a
	.zero		1
	.zero		1


	//----- nvinfo : EIATTR_EXIT_INSTR_OFFSETS
	.align		4
        /*0058*/ 	.byte	0x04, 0x1c
        /*005a*/ 	.short	(.L_17 - .L_16)


	//   ....[0]....
.L_16:
        /*005c*/ 	.word	0x00000030


	//   ....[1]....
        /*0060*/ 	.word	0x000002d0


	//   ....[2]....
        /*0064*/ 	.word	0x000003d0


	//   ....[3]....
        /*0068*/ 	.word	0x00000490


	//   ....[4]....
        /*006c*/ 	.word	0x00000530


	//----- nvinfo : EIATTR_CBANK_PARAM_SIZE
	.align		4
.L_17:
        /*0070*/ 	.byte	0x03, 0x19
        /*0072*/ 	.short	0x0018


	//----- nvinfo : EIATTR_PARAM_CBANK
	.align		4
        /*0074*/ 	.byte	0x04, 0x0a
        /*0076*/ 	.short	(.L_19 - .L_18)
	.align		4
.L_18:
        /*0078*/ 	.word	index@(.nv.constant0._Z5saxpyifPfS_)
        /*007c*/ 	.short	0x0380
        /*007e*/ 	.short	0x0018


	//----- nvinfo : EIATTR_SW_WAR
	.align		4
.L_19:
        /*0080*/ 	.byte	0x04, 0x36
        /*0082*/ 	.short	(.L_21 - .L_20)
.L_20:
        /*0084*/ 	.word	0x00000008
.L_21:


//--------------------- .nv.callgraph             --------------------------
	.section	.nv.callgraph,"",@"SHT_CUDA_CALLGRAPH"
	.align	4
	.sectionentsize	8
	.align		4
        /*0000*/ 	.word	0x00000000
	.align		4
        /*0004*/ 	.word	0xffffffff
	.align		4
        /*0008*/ 	.word	0x00000000
	.align		4
        /*000c*/ 	.word	0xfffffffe
	.align		4
        /*0010*/ 	.word	0x00000000
	.align		4
        /*0014*/ 	.word	0xfffffffd
	.align		4
        /*0018*/ 	.word	0x00000000
	.align		4
        /*001c*/ 	.word	0xfffffffc


//--------------------- .text._Z5saxpyifPfS_      --------------------------
	.section	.text._Z5saxpyifPfS_,"ax",@progbits
	.align	128
        .global         _Z5saxpyifPfS_
        .type           _Z5saxpyifPfS_,@function
        .size           _Z5saxpyifPfS_,(.L_x_6 - _Z5saxpyifPfS_)
        .other          _Z5saxpyifPfS_,@"STO_CUDA_ENTRY STV_DEFAULT"
_Z5saxpyifPfS_:
.text._Z5saxpyifPfS_:
[----:B------:R-:W-:Y:S08]  /*0000*/  LDC R1, c[0x0][0x37c] ;  /* 0x0000df00ff017b82 */ /* 0x000ff00000000800 */
[----:B------:R-:W0:Y:S02]  /*0010*/  LDC R6, c[0x0][0x380] ;  /* 0x0000e000ff067b82 */ /* 0x000e240000000800 */
[----:B0-----:R-:W-:-:S13]  /*0020*/  ISETP.GE.AND P0, PT, R6, 0x1, PT ;  /* 0x000000010600780c */ /* 0x001fda0003f06270 */
[----:B------:R-:W-:Y:S05]  /*0030*/  @!P0 EXIT ;  /* 0x000000000000894d */ /* 0x000fea0003800000 */
[----:B------:R-:W0:Y:S01]  /*0040*/  S2R R0, SR_TID.X ;  /* 0x0000000000007919 */ /* 0x000e220000002100 */
[----:B------:R-:W0:Y:S01]  /*0050*/  LDCU UR4, c[0x0][0x360] ;  /* 0x00006c00ff0477ac */ /* 0x000e220008000800 */
[C---:B------:R-:W-:Y:S01]  /*0060*/  ISETP.GE.U32.AND P1, PT, R6.reuse, 0x10, PT ;  /* 0x000000100600780c */ /* 0x040fe20003f26070 */
[----:B------:R-:W-:Y:S01]  /*0070*/  IMAD.MOV.U32 R7, RZ, RZ, RZ ;  /* 0x000000ffff077224 */ /* 0x000fe200078e00ff */
[----:B------:R-:W0:Y:S01]  /*0080*/  S2R R3, SR_CTAID.X ;  /* 0x0000000000037919 */ /* 0x000e220000002500 */
[----:B------:R-:W-:Y:S01]  /*0090*/  LOP3.LUT R8, R6, 0xf, RZ, 0xc0, !PT ;  /* 0x0000000f06087812 */ /* 0x000fe200078ec0ff */
[----:B------:R-:W1:Y:S03]  /*00a0*/  LDCU.64 UR6, c[0x0][0x358] ;  /* 0x00006b00ff0677ac */ /* 0x000e660008000a00 */
[----:B------:R-:W-:Y:S01]  /*00b0*/  ISETP.NE.AND P0, PT, R8, RZ, PT ;  /* 0x000000ff0800720c */ /* 0x000fe20003f05270 */
[----:B0-----:R-:W-:-:S05]  /*00c0*/  IMAD R0, R3, UR4, R0 ;  /* 0x0000000403007c24 */ /* 0x001fca000f8e0200 */
[----:B------:R-:W-:Y:S01]  /*00d0*/  I2FP.F32.S32 R5, R0 ;  /* 0x0000000000057245 */ /* 0x000fe20000201400 */
[----:B-1----:R-:W-:Y:S06]  /*00e0*/  @!P1 BRA `(.L_x_0) ;  /* 0x0000000000789947 */ /* 0x002fec0003800000 */
[----:B------:R-:W0:Y:S01]  /*00f0*/  LDCU.64 UR4, c[0x0][0x390] ;  /* 0x00007200ff0477ac */ /* 0x000e220008000a00 */
[----:B------:R-:W-:-:S05]  /*0100*/  LOP3.LUT R7, R6, 0x7ffffff0, RZ, 0xc0, !PT ;  /* 0x7ffffff006077812 */ /* 0x000fca00078ec0ff */
[----:B------:R-:W-:Y:S01]  /*0110*/  IMAD.MOV R0, RZ, RZ, -R7 ;  /* 0x000000ffff007224 */ /* 0x000fe200078e0a07 */
[----:B0-----:R-:W-:-:S04]  /*0120*/  UIADD3 UR4, UP0, UPT, UR4, 0x20, URZ ;  /* 0x0000002004047890 */ /* 0x001fc8000ff1e0ff */
[----:B------:R-:W-:Y:S02]  /*0130*/  UIADD3.X UR5, UPT, UPT, URZ, UR5, URZ, UP0, !UPT ;  /* 0x00000005ff057290 */ /* 0x000fe400087fe4ff */
[----:B------:R-:W-:-:S04]  /*0140*/  IMAD.U32 R4, RZ, RZ, UR4 ;  /* 0x00000004ff047e24 */ /* 0x000fc8000f8e00ff */
[----:B------:R-:W-:-:S07]  /*0150*/  IMAD.U32 R9, RZ, RZ, UR5 ;  /* 0x00000005ff097e24 */ /* 0x000fce000f8e00ff */
.L_x_1:
[----:B------:R-:W-:Y:S01]  /*0160*/  IADD3 R0, PT, PT, R0, 0x10, RZ ;  /* 0x0000001000007810 */ /* 0x000fe20007ffe0ff */
[----:B0-----:R-:W-:Y:S02]  /*0170*/  IMAD.MOV.U32 R2, RZ, RZ, R4 ;  /* 0x000000ffff027224 */ /* 0x001fe400078e0004 */
[----:B------:R-:W-:Y:S01]  /*0180*/  IMAD.MOV.U32 R3, RZ, RZ, R9 ;  /* 0x000000ffff037224 */ /* 0x000fe200078e0009 */
[----:B------:R-:W-:Y:S02]  /*0190*/  ISETP.NE.AND P1, PT, R0, RZ, PT ;  /* 0x000000ff0000720c */ /* 0x000fe40003f25270 */
[----:B------:R-:W-:Y:S02]  /*01a0*/  IADD3 R4, P2, PT, R2, 0x40, RZ ;  /* 0x0000004002047810 */ /* 0x000fe40007f5e0ff */
[----:B------:R0:W-:Y:S03]  /*01b0*/  STG.E desc[UR6][R2.64+-0x20], R5 ;  /* 0xffffe00502007986 */ /* 0x0001e6000c101906 */
[----:B------:R-:W-:Y:S01]  /*01c0*/  IMAD.X R9, RZ, RZ, R3, P2 ;  /* 0x000000ffff097224 */ /* 0x000fe200010e0603 */
[----:B------:R0:W-:Y:S04]  /*01d0*/  STG.E desc[UR6][R2.64+-0x1c], R5 ;  /* 0xffffe40502007986 */ /* 0x0001e8000c101906 */
        /* <DEDUP_REMOVED lines=13> */
[----:B------:R0:W-:Y:S01]  /*02b0*/  STG.E desc[UR6][R2.64+0x1c], R5 ;  /* 0x00001c0502007986 */ /* 0x0001e2000c101906 */
[----:B------:R-:W-:Y:S05]  /*02c0*/  @P1 BRA `(.L_x_1) ;  /* 0xfffffffc00a41947 */ /* 0x000fea000383ffff */
.L_x_0:
[----:B------:R-:W-:Y:S05]  /*02d0*/  @!P0 EXIT ;  /* 0x000000000000894d */ /* 0x000fea0003800000 */
[----:B------:R-:W-:Y:S02]  /*02e0*/  ISETP.GE.U32.AND P0, PT, R8, 0x8, PT ;  /* 0x000000080800780c */ /* 0x000fe40003f06070 */
[----:B------:R-:W-:-:S04]  /*02f0*/  LOP3.LUT R4, R6, 0x7, RZ, 0xc0, !PT ;  /* 0x0000000706047812 */ /* 0x000fc800078ec0ff */
[----:B------:R-:W-:-:S07]  /*0300*/  ISETP.NE.AND P1, PT, R4, RZ, PT ;  /* 0x000000ff0400720c */ /* 0x000fce0003f25270 */
[----:B------:R-:W-:Y:S06]  /*0310*/  @!P0 BRA `(.L_x_2) ;  /* 0x00000000002c8947 */ /* 0x000fec0003800000 */
[----:B0-----:R-:W0:Y:S02]  /*0320*/  LDC.64 R2, c[0x0][0x390] ;  /* 0x0000e400ff027b82 */ /* 0x001e240000000a00 */
[----:B0-----:R-:W-:-:S04]  /*0330*/  IMAD.WIDE.U32 R2, R7, 0x4, R2 ;  /* 0x0000000407027825 */ /* 0x001fc800078e0002 */
[----:B------:R-:W-:Y:S01]  /*0340*/  VIADD R7, R7, 0x8 ;  /* 0x0000000807077836 */ /* 0x000fe20000000000 */
[----:B------:R1:W-:Y:S04]  /*0350*/  STG.E desc[UR6][R2.64], R5 ;  /* 0x0000000502007986 */ /* 0x0003e8000c101906 */
[----:B------:R1:W-:Y:S04]  /*0360*/  STG.E desc[UR6][R2.64+0x4], R5 ;  /* 0x0000040502007986 */ /* 0x0003e8000c101906 */
[----:B------:R1:W-:Y:S04]  /*0370*/  STG.E desc[UR6][R2.64+0x8], R5 ;  /* 0x0000080502007986 */ /* 0x0003e8000c101906 */
[----:B------:R1:W-:Y:S04]  /*0380*/  STG.E desc[UR6][R2.64+0xc], R5 ;  /* 0x00000c0502007986 */ /* 0x0003e8000c101906 */
[----:B------:R1:W-:Y:S04]  /*0390*/  STG.E desc[UR6][R2.64+0x10], R5 ;  /* 0x0000100502007986 */ /* 0x0003e8000c101906 */
[----:B------:R1:W-:Y:S04]  /*03a0*/  STG.E desc[UR6][R2.64+0x14], R5 ;  /* 0x0000140502007986 */ /* 0x0003e8000c101906 */
[----:B------:R1:W-:Y:S04]  /*03b0*/  STG.E desc[UR6][R2.64+0x18], R5 ;  /* 0x0000180502007986 */ /* 0x0003e8000c101906 */
[----:B------:R1:W-:Y:S02]  /*03c0*/  STG.E desc[UR6][R2.64+0x1c], R5 ;  /* 0x00001c0502007986 */ /* 0x0003e4000c101906 */
.L_x_2:
[----:B------:R-:W-:Y:S05]  /*03d0*/  @!P1 EXIT ;  /* 0x000000000000994d */ /* 0x000fea0003800000 */
[----:B------:R-:W-:Y:S02]  /*03e0*/  ISETP.GE.U32.AND P0, PT, R4, 0x4, PT ;  /* 0x000000040400780c */ /* 0x000fe40003f06070 */
[----:B------:R-:W-:-:S04]  /*03f0*/  LOP3.LUT R0, R6, 0x3, RZ, 0xc0, !PT ;  /* 0x0000000306007812 */ /* 0x000fc800078ec0ff */
[----:B------:R-:W-:-:S07]  /*0400*/  ISETP.NE.AND P1, PT, R0, RZ, PT ;  /* 0x000000ff0000720c */ /* 0x000fce0003f25270 */
[----:B------:R-:W-:Y:S06]  /*0410*/  @!P0 BRA `(.L_x_3) ;  /* 0x00000000001c8947 */ /* 0x000fec0003800000 */
[----:B01----:R-:W0:Y:S02]  /*0420*/  LDC.64 R2, c[0x0][0x390] ;  /* 0x0000e400ff027b82 */ /* 0x003e240000000a00 */
[----:B0-----:R-:W-:-:S04]  /*0430*/  IMAD.WIDE.U32 R2, R7, 0x4, R2 ;  /* 0x0000000407027825 */ /* 0x001fc800078e0002 */
[----:B------:R-:W-:Y:S01]  /*0440*/  VIADD R7, R7, 0x4 ;  /* 0x0000000407077836 */ /* 0x000fe20000000000 */
[----:B------:R2:W-:Y:S04]  /*0450*/  STG.E desc[UR6][R2.64], R5 ;  /* 0x0000000502007986 */ /* 0x0005e8000c101906 */
[----:B------:R2:W-:Y:S04]  /*0460*/  STG.E desc[UR6][R2.64+0x4], R5 ;  /* 0x0000040502007986 */ /* 0x0005e8000c101906 */
[----:B------:R2:W-:Y:S04]  /*0470*/  STG.E desc[UR6][R2.64+0x8], R5 ;  /* 0x0000080502007986 */ /* 0x0005e8000c101906 */
[----:B------:R2:W-:Y:S02]  /*0480*/  STG.E desc[UR6][R2.64+0xc], R5 ;  /* 0x00000c0502007986 */ /* 0x0005e4000c101906 */
.L_x_3:
[----:B------:R-:W-:Y:S05]  /*0490*/  @!P1 EXIT ;  /* 0x000000000000994d */ /* 0x000fea0003800000 */
[----:B012---:R-:W0:Y:S01]  /*04a0*/  LDC.64 R2, c[0x0][0x390] ;  /* 0x0000e400ff027b82 */ /* 0x007e220000000a00 */
[----:B------:R-:W-:Y:S01]  /*04b0*/  IADD3 R0, PT, PT, -R0, RZ, RZ ;  /* 0x000000ff00007210 */ /* 0x000fe20007ffe1ff */
[----:B0-----:R-:W-:-:S07]  /*04c0*/  IMAD.WIDE.U32 R2, R7, 0x4, R2 ;  /* 0x0000000407027825 */ /* 0x001fce00078e0002 */
.L_x_4:
[----:B------:R-:W-:Y:S01]  /*04d0*/  VIADD R0, R0, 0x1 ;  /* 0x0000000100007836 */ /* 0x000fe20000000000 */
[----:B------:R0:W-:Y:S04]  /*04e0*/  STG.E desc[UR6][R2.64], R5 ;  /* 0x0000000502007986 */ /* 0x0001e8000c101906 */
[----:B------:R-:W-:Y:S02]  /*04f0*/  ISETP.NE.AND P0, PT, R0, RZ, PT ;  /* 0x000000ff0000720c */ /* 0x000fe40003f05270 */
[----:B0-----:R-:W-:-:S05]  /*0500*/  IADD3 R2, P1, PT, R2, 0x4, RZ ;  /* 0x0000000402027810 */ /* 0x001fca0007f3e0ff */
[----:B------:R-:W-:-:S06]  /*0510*/  IMAD.X R3, RZ, RZ, R3, P1 ;  /* 0x000000ffff037224 */ /* 0x000fcc00008e0603 */
[----:B------:R-:W-:Y:S05]  /*0520*/  @P0 BRA `(.L_x_4) ;  /* 0xfffffffc00e80947 */ /* 0x000fea000383ffff */
[----:B------:R-:W-:Y:S05]  /*0530*/  EXIT ;  /* 0x000000000000794d */ /* 0x000fea0003800000 */
.L_x_5:
[----:B------:R-:W-:-:S00]  /*0540*/  BRA `(.L_x_5) ;  /* 0xfffffffc00fc7947 */ /* 0x000fc0000383ffff */
[----:B------:R-:W-:-:S00]  /*0550*/  NOP ;  /* 0x0000000000007918 */ /* 0x000fc00000000000 */
        /* <DEDUP_REMOVED lines=10> */
.L_x_6:


//--------------------- .nv.shared.reserved.0     --------------------------
	.section	.nv.shared.reserved.0,"aw",@nobits
	.weak		__nv_reservedSMEM_offset_0_alias
	.size		__nv_reservedSMEM_offset_0_alias, 0, 64
	.other		__nv_reservedSMEM_offset_0_alias,@"STO_CUDA_RESERVED_SHARED STV_DEFAULT"
__nv_reservedSMEM_offset_0_alias:
	.zero		0
	.zero		64


//--------------------- .nv.constant0._Z5saxpyifPfS_ --------------------------
	.section	.nv.constant0._Z5saxpyifPfS_,"a",@progbits
	.sectionflags	@""
	.align	4
.nv.constant0._Z5saxpyifPfS_:
	.zero		920


//--------------------- SYMBOLS --------------------------

	.type		.nv.reservedSmem.offset0,@object
	.size		.nv.reservedSmem.offset0,0x4
